//
// Generated by NVIDIA NVVM Compiler
//
// Compiler Build ID: CL-36424714
// Cuda compilation tools, release 13.0, V13.0.88
// Based on NVVM 20.0.0
//

.version 9.0
.target sm_100
.address_size 64

	// .globl	_ZN3cub18CUB_300001_SM_10006detail11EmptyKernelIvEEvv
.global .align 1 .b8 _ZN41_INTERNAL_a29a7479_4_k_cu_4834537e_2270504cuda3std3__45__cpo5beginE[1];
.global .align 1 .b8 _ZN41_INTERNAL_a29a7479_4_k_cu_4834537e_2270504cuda3std3__45__cpo3endE[1];
.global .align 1 .b8 _ZN41_INTERNAL_a29a7479_4_k_cu_4834537e_2270504cuda3std3__45__cpo6cbeginE[1];
.global .align 1 .b8 _ZN41_INTERNAL_a29a7479_4_k_cu_4834537e_2270504cuda3std3__45__cpo4cendE[1];
.global .align 1 .b8 _ZN41_INTERNAL_a29a7479_4_k_cu_4834537e_2270504cuda3std3__45__cpo6rbeginE[1];
.global .align 1 .b8 _ZN41_INTERNAL_a29a7479_4_k_cu_4834537e_2270504cuda3std3__45__cpo4rendE[1];
.global .align 1 .b8 _ZN41_INTERNAL_a29a7479_4_k_cu_4834537e_2270504cuda3std3__45__cpo7crbeginE[1];
.global .align 1 .b8 _ZN41_INTERNAL_a29a7479_4_k_cu_4834537e_2270504cuda3std3__45__cpo5crendE[1];
.global .align 1 .b8 _ZN41_INTERNAL_a29a7479_4_k_cu_4834537e_2270504cuda3std3__443_GLOBAL__N__a29a7479_4_k_cu_4834537e_2270506ignoreE[1];
.global .align 1 .b8 _ZN41_INTERNAL_a29a7479_4_k_cu_4834537e_2270504cuda3std3__419piecewise_constructE[1];
.global .align 1 .b8 _ZN41_INTERNAL_a29a7479_4_k_cu_4834537e_2270504cuda3std3__48in_placeE[1];
.global .align 1 .b8 _ZN41_INTERNAL_a29a7479_4_k_cu_4834537e_2270504cuda3std3__420unreachable_sentinelE[1];
.global .align 1 .b8 _ZN41_INTERNAL_a29a7479_4_k_cu_4834537e_2270504cuda3std3__47nulloptE[1];
.global .align 1 .b8 _ZN41_INTERNAL_a29a7479_4_k_cu_4834537e_2270504cuda3std3__48unexpectE[1];
.global .align 1 .b8 _ZN41_INTERNAL_a29a7479_4_k_cu_4834537e_2270504cuda3std6ranges3__45__cpo4swapE[1];
.global .align 1 .b8 _ZN41_INTERNAL_a29a7479_4_k_cu_4834537e_2270504cuda3std6ranges3__45__cpo9iter_moveE[1];
.global .align 1 .b8 _ZN41_INTERNAL_a29a7479_4_k_cu_4834537e_2270504cuda3std6ranges3__45__cpo5beginE[1];
.global .align 1 .b8 _ZN41_INTERNAL_a29a7479_4_k_cu_4834537e_2270504cuda3std6ranges3__45__cpo3endE[1];
.global .align 1 .b8 _ZN41_INTERNAL_a29a7479_4_k_cu_4834537e_2270504cuda3std6ranges3__45__cpo6cbeginE[1];
.global .align 1 .b8 _ZN41_INTERNAL_a29a7479_4_k_cu_4834537e_2270504cuda3std6ranges3__45__cpo4cendE[1];
.global .align 1 .b8 _ZN41_INTERNAL_a29a7479_4_k_cu_4834537e_2270504cuda3std6ranges3__45__cpo7advanceE[1];
.global .align 1 .b8 _ZN41_INTERNAL_a29a7479_4_k_cu_4834537e_2270504cuda3std6ranges3__45__cpo9iter_swapE[1];
.global .align 1 .b8 _ZN41_INTERNAL_a29a7479_4_k_cu_4834537e_2270504cuda3std6ranges3__45__cpo4nextE[1];
.global .align 1 .b8 _ZN41_INTERNAL_a29a7479_4_k_cu_4834537e_2270504cuda3std6ranges3__45__cpo4prevE[1];
.global .align 1 .b8 _ZN41_INTERNAL_a29a7479_4_k_cu_4834537e_2270504cuda3std6ranges3__45__cpo4dataE[1];
.global .align 1 .b8 _ZN41_INTERNAL_a29a7479_4_k_cu_4834537e_2270504cuda3std6ranges3__45__cpo5cdataE[1];
.global .align 1 .b8 _ZN41_INTERNAL_a29a7479_4_k_cu_4834537e_2270504cuda3std6ranges3__45__cpo4sizeE[1];
.global .align 1 .b8 _ZN41_INTERNAL_a29a7479_4_k_cu_4834537e_2270504cuda3std6ranges3__45__cpo5ssizeE[1];
.global .align 1 .b8 _ZN41_INTERNAL_a29a7479_4_k_cu_4834537e_2270504cuda3std6ranges3__45__cpo8distanceE[1];
.global .align 1 .b8 _ZN41_INTERNAL_a29a7479_4_k_cu_4834537e_2270506thrust24THRUST_300001_SM_1000_NS8cuda_cub3parE[1];
.global .align 1 .b8 _ZN41_INTERNAL_a29a7479_4_k_cu_4834537e_2270506thrust24THRUST_300001_SM_1000_NS8cuda_cub10par_nosyncE[1];
.global .align 1 .b8 _ZN41_INTERNAL_a29a7479_4_k_cu_4834537e_2270506thrust24THRUST_300001_SM_1000_NS6system6detail10sequential3seqE[1];
.global .align 1 .b8 _ZN41_INTERNAL_a29a7479_4_k_cu_4834537e_2270506thrust24THRUST_300001_SM_1000_NS12placeholders2_1E[1];
.global .align 1 .b8 _ZN41_INTERNAL_a29a7479_4_k_cu_4834537e_2270506thrust24THRUST_300001_SM_1000_NS12placeholders2_2E[1];
.global .align 1 .b8 _ZN41_INTERNAL_a29a7479_4_k_cu_4834537e_2270506thrust24THRUST_300001_SM_1000_NS12placeholders2_3E[1];
.global .align 1 .b8 _ZN41_INTERNAL_a29a7479_4_k_cu_4834537e_2270506thrust24THRUST_300001_SM_1000_NS12placeholders2_4E[1];
.global .align 1 .b8 _ZN41_INTERNAL_a29a7479_4_k_cu_4834537e_2270506thrust24THRUST_300001_SM_1000_NS12placeholders2_5E[1];
.global .align 1 .b8 _ZN41_INTERNAL_a29a7479_4_k_cu_4834537e_2270506thrust24THRUST_300001_SM_1000_NS12placeholders2_6E[1];
.global .align 1 .b8 _ZN41_INTERNAL_a29a7479_4_k_cu_4834537e_2270506thrust24THRUST_300001_SM_1000_NS12placeholders2_7E[1];
.global .align 1 .b8 _ZN41_INTERNAL_a29a7479_4_k_cu_4834537e_2270506thrust24THRUST_300001_SM_1000_NS12placeholders2_8E[1];
.global .align 1 .b8 _ZN41_INTERNAL_a29a7479_4_k_cu_4834537e_2270506thrust24THRUST_300001_SM_1000_NS12placeholders2_9E[1];
.global .align 1 .b8 _ZN41_INTERNAL_a29a7479_4_k_cu_4834537e_2270506thrust24THRUST_300001_SM_1000_NS12placeholders3_10E[1];
.global .align 1 .b8 _ZN41_INTERNAL_a29a7479_4_k_cu_4834537e_2270506thrust24THRUST_300001_SM_1000_NS3seqE[1];

.visible .entry _ZN3cub18CUB_300001_SM_10006detail11EmptyKernelIvEEvv()
{


	ret;

}


// ===== COMPILED SASS (sm_100) =====

	.target	sm_100

	.elftype	@"ET_EXEC"


//--------------------- .note.nv.tkinfo           --------------------------
	.section	.note.nv.tkinfo,"",@"SHT_NOTE"
	.sectionflags	@"SHF_NOTE_NV_TKINFO"
	.tkinfo
        /*0018*/ 	.word	0x00000002
        /*0030*/ 	.string	""
        /*0030*/ 	.string	"ptxas"
        /*0030*/ 	.string	"Cuda compilation tools, release 13.0, V13.0.88"
        /*0030*/ 	.string	"Build cuda_13.0.r13.0/compiler.36424714_0"
        /*0030*/ 	.string	"-arch sm_100 -m 64 "



//--------------------- .note.nv.cuinfo           --------------------------
	.section	.note.nv.cuinfo,"",@"SHT_NOTE"
	.sectionflags	@"SHF_NOTE_NV_CUINFO"
        /*0018*/ 	.short	0x0002
        /*001a*/ 	.short	0x0064
        /*001c*/ 	.short	0x0082
	.zero		2


//--------------------- .nv.info                  --------------------------
	.section	.nv.info,"",@"SHT_CUDA_INFO"
	.align	4


	//----- nvinfo : EIATTR_REGCOUNT
	.align		4
        /*0000*/ 	.byte	0x04, 0x2f
        /*0002*/ 	.short	(.L_44 - .L_43)
	.align		4
.L_43:
        /*0004*/ 	.word	index@(_ZN3cub18CUB_300001_SM_10006detail11EmptyKernelIvEEvv)
        /*0008*/ 	.word	0x00000004


	//----- nvinfo : EIATTR_FRAME_SIZE
	.align		4
.L_44:
        /*000c*/ 	.byte	0x04, 0x11
        /*000e*/ 	.short	(.L_46 - .L_45)
	.align		4
.L_45:
        /*0010*/ 	.word	index@(_ZN3cub18CUB_300001_SM_10006detail11EmptyKernelIvEEvv)
        /*0014*/ 	.word	0x00000000


	//----- nvinfo : EIATTR_MIN_STACK_SIZE
	.align		4
.L_46:
        /*0018*/ 	.byte	0x04, 0x12
        /*001a*/ 	.short	(.L_48 - .L_47)
	.align		4
.L_47:
        /*001c*/ 	.word	index@(_ZN3cub18CUB_300001_SM_10006detail11EmptyKernelIvEEvv)
        /*0020*/ 	.word	0x00000000
.L_48:


//--------------------- .nv.compat                --------------------------
	.section	.nv.compat,"",@"SHT_CUDA_COMPAT_INFO"
	.align	4
        /*0000*/ 	.byte	0x02, 0x09, 0x00, 0x00, 0x02, 0x02, 0x01, 0x00, 0x02, 0x05, 0x05, 0x00, 0x03, 0x07, 0x01, 0x01
        /*0010*/ 	.byte	0x02, 0x03, 0x00, 0x00, 0x02, 0x06, 0x01, 0x00, 0x04, 0x0b, 0x08, 0x00, 0x09, 0x00, 0x00, 0x00
        /*0020*/ 	.byte	0x00, 0x00, 0x00, 0x00


//--------------------- .nv.info._ZN3cub18CUB_300001_SM_10006detail11EmptyKernelIvEEvv --------------------------
	.section	.nv.info._ZN3cub18CUB_300001_SM_10006detail11EmptyKernelIvEEvv,"",@"SHT_CUDA_INFO"
	.sectionflags	@""
	.align	4


	//----- nvinfo : EIATTR_CUDA_API_VERSION
	.align		4
        /*0000*/ 	.byte	0x04, 0x37
        /*0002*/ 	.short	(.L_50 - .L_49)
.L_49:
        /*0004*/ 	.word	0x00000082


	//----- nvinfo : EIATTR_SPARSE_MMA_MASK
	.align		4
.L_50:
        /*0008*/ 	.byte	0x03, 0x50
        /*000a*/ 	.short	0x0000


	//----- nvinfo : EIATTR_MAXREG_COUNT
	.align		4
        /*000c*/ 	.byte	0x03, 0x1b
        /*000e*/ 	.short	0x00ff


	//----- nvinfo : EIATTR_MERCURY_ISA_VERSION
	.align		4
        /*0010*/ 	.byte	0x03, 0x5f
        /*0012*/ 	.short	0x0101


	//----- nvinfo : EIATTR_VRC_CTA_INIT_COUNT
	.align		4
        /*0014*/ 	.byte	0x02, 0x4a
	.zero		1
	.zero		1


	//----- nvinfo : EIATTR_EXIT_INSTR_OFFSETS
	.align		4
        /*0018*/ 	.byte	0x04, 0x1c
        /*001a*/ 	.short	(.L_52 - .L_51)


	//   ....[0]....
.L_51:
        /*001c*/ 	.word	0x00000010


	//----- nvinfo : EIATTR_SW_WAR
	.align		4
.L_52:
        /*0020*/ 	.byte	0x04, 0x36
        /*0022*/ 	.short	(.L_54 - .L_53)
.L_53:
        /*0024*/ 	.word	0x00000008
.L_54:


//--------------------- .nv.callgraph             --------------------------
	.section	.nv.callgraph,"",@"SHT_CUDA_CALLGRAPH"
	.align	4
	.sectionentsize	8
	.align		4
        /*0000*/ 	.word	0x00000000
	.align		4
        /*0004*/ 	.word	0xffffffff
	.align		4
        /*0008*/ 	.word	0x00000000
	.align		4
        /*000c*/ 	.word	0xfffffffe
	.align		4
        /*0010*/ 	.word	0x00000000
	.align		4
        /*0014*/ 	.word	0xfffffffd
	.align		4
        /*0018*/ 	.word	0x00000000
	.align		4
        /*001c*/ 	.word	0xfffffffc


//--------------------- .nv.constant4             --------------------------
	.section	.nv.constant4,"a",@progbits
	.align	8
	.align		8
.nv.constant4:
        /*0000*/ 	.dword	_ZN41_INTERNAL_a29a7479_4_k_cu_4834537e_2273344cuda3std3__45__cpo5beginE
	.align		8
        /*0008*/ 	.dword	_ZN41_INTERNAL_a29a7479_4_k_cu_4834537e_2273344cuda3std3__45__cpo3endE
	.align		8
        /*0010*/ 	.dword	_ZN41_INTERNAL_a29a7479_4_k_cu_4834537e_2273344cuda3std3__45__cpo6cbeginE
	.align		8
        /*0018*/ 	.dword	_ZN41_INTERNAL_a29a7479_4_k_cu_4834537e_2273344cuda3std3__45__cpo4cendE
	.align		8
        /*0020*/ 	.dword	_ZN41_INTERNAL_a29a7479_4_k_cu_4834537e_2273344cuda3std3__45__cpo6rbeginE
	.align		8
        /*0028*/ 	.dword	_ZN41_INTERNAL_a29a7479_4_k_cu_4834537e_2273344cuda3std3__45__cpo4rendE
	.align		8
        /*0030*/ 	.dword	_ZN41_INTERNAL_a29a7479_4_k_cu_4834537e_2273344cuda3std3__45__cpo7crbeginE
	.align		8
        /*0038*/ 	.dword	_ZN41_INTERNAL_a29a7479_4_k_cu_4834537e_2273344cuda3std3__45__cpo5crendE
	.align		8
        /*0040*/ 	.dword	_ZN41_INTERNAL_a29a7479_4_k_cu_4834537e_2273344cuda3std3__443_GLOBAL__N__a29a7479_4_k_cu_4834537e_2273346ignoreE
	.align		8
        /*0048*/ 	.dword	_ZN41_INTERNAL_a29a7479_4_k_cu_4834537e_2273344cuda3std3__419piecewise_constructE
	.align		8
        /*0050*/ 	.dword	_ZN41_INTERNAL_a29a7479_4_k_cu_4834537e_2273344cuda3std3__48in_placeE
	.align		8
        /*0058*/ 	.dword	_ZN41_INTERNAL_a29a7479_4_k_cu_4834537e_2273344cuda3std3__420unreachable_sentinelE
	.align		8
        /*0060*/ 	.dword	_ZN41_INTERNAL_a29a7479_4_k_cu_4834537e_2273344cuda3std3__47nulloptE
	.align		8
        /*0068*/ 	.dword	_ZN41_INTERNAL_a29a7479_4_k_cu_4834537e_2273344cuda3std3__48unexpectE
	.align		8
        /*0070*/ 	.dword	_ZN41_INTERNAL_a29a7479_4_k_cu_4834537e_2273344cuda3std6ranges3__45__cpo4swapE
	.align		8
        /*0078*/ 	.dword	_ZN41_INTERNAL_a29a7479_4_k_cu_4834537e_2273344cuda3std6ranges3__45__cpo9iter_moveE
	.align		8
        /*0080*/ 	.dword	_ZN41_INTERNAL_a29a7479_4_k_cu_4834537e_2273344cuda3std6ranges3__45__cpo5beginE
	.align		8
        /*0088*/ 	.dword	_ZN41_INTERNAL_a29a7479_4_k_cu_4834537e_2273344cuda3std6ranges3__45__cpo3endE
	.align		8
        /*0090*/ 	.dword	_ZN41_INTERNAL_a29a7479_4_k_cu_4834537e_2273344cuda3std6ranges3__45__cpo6cbeginE
	.align		8
        /*0098*/ 	.dword	_ZN41_INTERNAL_a29a7479_4_k_cu_4834537e_2273344cuda3std6ranges3__45__cpo4cendE
	.align		8
        /*00a0*/ 	.dword	_ZN41_INTERNAL_a29a7479_4_k_cu_4834537e_2273344cuda3std6ranges3__45__cpo7advanceE
	.align		8
        /*00a8*/ 	.dword	_ZN41_INTERNAL_a29a7479_4_k_cu_4834537e_2273344cuda3std6ranges3__45__cpo9iter_swapE
	.align		8
        /*00b0*/ 	.dword	_ZN41_INTERNAL_a29a7479_4_k_cu_4834537e_2273344cuda3std6ranges3__45__cpo4nextE
	.align		8
        /*00b8*/ 	.dword	_ZN41_INTERNAL_a29a7479_4_k_cu_4834537e_2273344cuda3std6ranges3__45__cpo4prevE
	.align		8
        /*00c0*/ 	.dword	_ZN41_INTERNAL_a29a7479_4_k_cu_4834537e_2273344cuda3std6ranges3__45__cpo4dataE
	.align		8
        /*00c8*/ 	.dword	_ZN41_INTERNAL_a29a7479_4_k_cu_4834537e_2273344cuda3std6ranges3__45__cpo5cdataE
	.align		8
        /*00d0*/ 	.dword	_ZN41_INTERNAL_a29a7479_4_k_cu_4834537e_2273344cuda3std6ranges3__45__cpo4sizeE
	.align		8
        /*00d8*/ 	.dword	_ZN41_INTERNAL_a29a7479_4_k_cu_4834537e_2273344cuda3std6ranges3__45__cpo5ssizeE
	.align		8
        /*00e0*/ 	.dword	_ZN41_INTERNAL_a29a7479_4_k_cu_4834537e_2273344cuda3std6ranges3__45__cpo8distanceE
	.align		8
        /*00e8*/ 	.dword	_ZN41_INTERNAL_a29a7479_4_k_cu_4834537e_2273346thrust24THRUST_300001_SM_1000_NS8cuda_cub3parE
	.align		8
        /*00f0*/ 	.dword	_ZN41_INTERNAL_a29a7479_4_k_cu_4834537e_2273346thrust24THRUST_300001_SM_1000_NS8cuda_cub10par_nosyncE
	.align		8
        /*00f8*/ 	.dword	_ZN41_INTERNAL_a29a7479_4_k_cu_4834537e_2273346thrust24THRUST_300001_SM_1000_NS6system6detail10sequential3seqE
	.align		8
        /*0100*/ 	.dword	_ZN41_INTERNAL_a29a7479_4_k_cu_4834537e_2273346thrust24THRUST_300001_SM_1000_NS12placeholders2_1E
	.align		8
        /*0108*/ 	.dword	_ZN41_INTERNAL_a29a7479_4_k_cu_4834537e_2273346thrust24THRUST_300001_SM_1000_NS12placeholders2_2E
	.align		8
        /*0110*/ 	.dword	_ZN41_INTERNAL_a29a7479_4_k_cu_4834537e_2273346thrust24THRUST_300001_SM_1000_NS12placeholders2_3E
	.align		8
        /*0118*/ 	.dword	_ZN41_INTERNAL_a29a7479_4_k_cu_4834537e_2273346thrust24THRUST_300001_SM_1000_NS12placeholders2_4E
	.align		8
        /*0120*/ 	.dword	_ZN41_INTERNAL_a29a7479_4_k_cu_4834537e_2273346thrust24THRUST_300001_SM_1000_NS12placeholders2_5E
	.align		8
        /*0128*/ 	.dword	_ZN41_INTERNAL_a29a7479_4_k_cu_4834537e_2273346thrust24THRUST_300001_SM_1000_NS12placeholders2_6E
	.align		8
        /*0130*/ 	.dword	_ZN41_INTERNAL_a29a7479_4_k_cu_4834537e_2273346thrust24THRUST_300001_SM_1000_NS12placeholders2_7E
	.align		8
        /*0138*/ 	.dword	_ZN41_INTERNAL_a29a7479_4_k_cu_4834537e_2273346thrust24THRUST_300001_SM_1000_NS12placeholders2_8E
	.align		8
        /*0140*/ 	.dword	_ZN41_INTERNAL_a29a7479_4_k_cu_4834537e_2273346thrust24THRUST_300001_SM_1000_NS12placeholders2_9E
	.align		8
        /*0148*/ 	.dword	_ZN41_INTERNAL_a29a7479_4_k_cu_4834537e_2273346thrust24THRUST_300001_SM_1000_NS12placeholders3_10E
	.align		8
        /*0150*/ 	.dword	_ZN41_INTERNAL_a29a7479_4_k_cu_4834537e_2273346thrust24THRUST_300001_SM_1000_NS3seqE


//--------------------- .text._ZN3cub18CUB_300001_SM_10006detail11EmptyKernelIvEEvv --------------------------
	.section	.text._ZN3cub18CUB_300001_SM_10006detail11EmptyKernelIvEEvv,"ax",@progbits
	.align	128
        .global         _ZN3cub18CUB_300001_SM_10006detail11EmptyKernelIvEEvv
        .type           _ZN3cub18CUB_300001_SM_10006detail11EmptyKernelIvEEvv,@function
        .size           _ZN3cub18CUB_300001_SM_10006detail11EmptyKernelIvEEvv,(.L_x_1 - _ZN3cub18CUB_300001_SM_10006detail11EmptyKernelIvEEvv)
        .other          _ZN3cub18CUB_300001_SM_10006detail11EmptyKernelIvEEvv,@"STO_CUDA_ENTRY STV_DEFAULT"
_ZN3cub18CUB_300001_SM_10006detail11EmptyKernelIvEEvv:
.text._ZN3cub18CUB_300001_SM_10006detail11EmptyKernelIvEEvv:
[----:B------:R-:W-:Y:S01]  /*0000*/  LDC R1, c[0x0][0x37c] ;  /* 0x0000df00ff017b82 */ /* 0x000fe20000000800 */
[----:B------:R-:W-:Y:S05]  /*0010*/  EXIT ;  /* 0x000000000000794d */ /* 0x000fea0003800000 */
.L_x_0:
[----:B------:R-:W-:-:S00]  /*0020*/  BRA `(.L_x_0) ;  /* 0xfffffffc00fc7947 */ /* 0x000fc0000383ffff */
[----:B------:R-:W-:-:S00]  /*0030*/  NOP ;  /* 0x0000000000007918 */ /* 0x000fc00000000000 */
        /* <DEDUP_REMOVED lines=12> */
.L_x_1:


//--------------------- .nv.shared.reserved.0     --------------------------
	.section	.nv.shared.reserved.0,"aw",@nobits
	.weak		__nv_reservedSMEM_offset_0_alias
	.size		__nv_reservedSMEM_offset_0_alias, 0, 64
	.other		__nv_reservedSMEM_offset_0_alias,@"STO_CUDA_RESERVED_SHARED STV_DEFAULT"
__nv_reservedSMEM_offset_0_alias:
	.zero		0
	.zero		64


//--------------------- .nv.global                --------------------------
	.section	.nv.global,"aw",@nobits
.nv.global:
	.type		_ZN41_INTERNAL_a29a7479_4_k_cu_4834537e_2273346thrust24THRUST_300001_SM_1000_NS3seqE,@object
	.size		_ZN41_INTERNAL_a29a7479_4_k_cu_4834537e_2273346thrust24THRUST_300001_SM_1000_NS3seqE,(_ZN41_INTERNAL_a29a7479_4_k_cu_4834537e_2273344cuda3std3__48in_placeE - _ZN41_INTERNAL_a29a7479_4_k_cu_4834537e_2273346thrust24THRUST_300001_SM_1000_NS3seqE)
_ZN41_INTERNAL_a29a7479_4_k_cu_4834537e_2273346thrust24THRUST_300001_SM_1000_NS3seqE:
	.zero		1
	.type		_ZN41_INTERNAL_a29a7479_4_k_cu_4834537e_2273344cuda3std3__48in_placeE,@object
	.size		_ZN41_INTERNAL_a29a7479_4_k_cu_4834537e_2273344cuda3std3__48in_placeE,(_ZN41_INTERNAL_a29a7479_4_k_cu_4834537e_2273344cuda3std6ranges3__45__cpo4sizeE - _ZN41_INTERNAL_a29a7479_4_k_cu_4834537e_2273344cuda3std3__48in_placeE)
_ZN41_INTERNAL_a29a7479_4_k_cu_4834537e_2273344cuda3std3__48in_placeE:
	.zero		1
	.type		_ZN41_INTERNAL_a29a7479_4_k_cu_4834537e_2273344cuda3std6ranges3__45__cpo4sizeE,@object
	.size		_ZN41_INTERNAL_a29a7479_4_k_cu_4834537e_2273344cuda3std6ranges3__45__cpo4sizeE,(_ZN41_INTERNAL_a29a7479_4_k_cu_4834537e_2273346thrust24THRUST_300001_SM_1000_NS12placeholders2_3E - _ZN41_INTERNAL_a29a7479_4_k_cu_4834537e_2273344cuda3std6ranges3__45__cpo4sizeE)
_ZN41_INTERNAL_a29a7479_4_k_cu_4834537e_2273344cuda3std6ranges3__45__cpo4sizeE:
	.zero		1
	.type		_ZN41_INTERNAL_a29a7479_4_k_cu_4834537e_2273346thrust24THRUST_300001_SM_1000_NS12placeholders2_3E,@object
	.size		_ZN41_INTERNAL_a29a7479_4_k_cu_4834537e_2273346thrust24THRUST_300001_SM_1000_NS12placeholders2_3E,(_ZN41_INTERNAL_a29a7479_4_k_cu_4834537e_2273344cuda3std3__45__cpo6cbeginE - _ZN41_INTERNAL_a29a7479_4_k_cu_4834537e_2273346thrust24THRUST_300001_SM_1000_NS12placeholders2_3E)
_ZN41_INTERNAL_a29a7479_4_k_cu_4834537e_2273346thrust24THRUST_300001_SM_1000_NS12placeholders2_3E:
	.zero		1
	.type		_ZN41_INTERNAL_a29a7479_4_k_cu_4834537e_2273344cuda3std3__45__cpo6cbeginE,@object
	.size		_ZN41_INTERNAL_a29a7479_4_k_cu_4834537e_2273344cuda3std3__45__cpo6cbeginE,(_ZN41_INTERNAL_a29a7479_4_k_cu_4834537e_2273344cuda3std6ranges3__45__cpo6cbeginE - _ZN41_INTERNAL_a29a7479_4_k_cu_4834537e_2273344cuda3std3__45__cpo6cbeginE)
_ZN41_INTERNAL_a29a7479_4_k_cu_4834537e_2273344cuda3std3__45__cpo6cbeginE:
	.zero		1
	.type		_ZN41_INTERNAL_a29a7479_4_k_cu_4834537e_2273344cuda3std6ranges3__45__cpo6cbeginE,@object
	.size		_ZN41_INTERNAL_a29a7479_4_k_cu_4834537e_2273344cuda3std6ranges3__45__cpo6cbeginE,(_ZN41_INTERNAL_a29a7479_4_k_cu_4834537e_2273346thrust24THRUST_300001_SM_1000_NS12placeholders2_7E - _ZN41_INTERNAL_a29a7479_4_k_cu_4834537e_2273344cuda3std6ranges3__45__cpo6cbeginE)
_ZN41_INTERNAL_a29a7479_4_k_cu_4834537e_2273344cuda3std6ranges3__45__cpo6cbeginE:
	.zero		1
	.type		_ZN41_INTERNAL_a29a7479_4_k_cu_4834537e_2273346thrust24THRUST_300001_SM_1000_NS12placeholders2_7E,@object
	.size		_ZN41_INTERNAL_a29a7479_4_k_cu_4834537e_2273346thrust24THRUST_300001_SM_1000_NS12placeholders2_7E,(_ZN41_INTERNAL_a29a7479_4_k_cu_4834537e_2273344cuda3std3__45__cpo7crbeginE - _ZN41_INTERNAL_a29a7479_4_k_cu_4834537e_2273346thrust24THRUST_300001_SM_1000_NS12placeholders2_7E)
_ZN41_INTERNAL_a29a7479_4_k_cu_4834537e_2273346thrust24THRUST_300001_SM_1000_NS12placeholders2_7E:
	.zero		1
	.type		_ZN41_INTERNAL_a29a7479_4_k_cu_4834537e_2273344cuda3std3__45__cpo7crbeginE,@object
	.size		_ZN41_INTERNAL_a29a7479_4_k_cu_4834537e_2273344cuda3std3__45__cpo7crbeginE,(_ZN41_INTERNAL_a29a7479_4_k_cu_4834537e_2273344cuda3std6ranges3__45__cpo4nextE - _ZN41_INTERNAL_a29a7479_4_k_cu_4834537e_2273344cuda3std3__45__cpo7crbeginE)
_ZN41_INTERNAL_a29a7479_4_k_cu_4834537e_2273344cuda3std3__45__cpo7crbeginE:
	.zero		1
	.type		_ZN41_INTERNAL_a29a7479_4_k_cu_4834537e_2273344cuda3std6ranges3__45__cpo4nextE,@object
	.size		_ZN41_INTERNAL_a29a7479_4_k_cu_4834537e_2273344cuda3std6ranges3__45__cpo4nextE,(_ZN41_INTERNAL_a29a7479_4_k_cu_4834537e_2273344cuda3std6ranges3__45__cpo4swapE - _ZN41_INTERNAL_a29a7479_4_k_cu_4834537e_2273344cuda3std6ranges3__45__cpo4nextE)
_ZN41_INTERNAL_a29a7479_4_k_cu_4834537e_2273344cuda3std6ranges3__45__cpo4nextE:
	.zero		1
	.type		_ZN41_INTERNAL_a29a7479_4_k_cu_4834537e_2273344cuda3std6ranges3__45__cpo4swapE,@object
	.size		_ZN41_INTERNAL_a29a7479_4_k_cu_4834537e_2273344cuda3std6ranges3__45__cpo4swapE,(_ZN41_INTERNAL_a29a7479_4_k_cu_4834537e_2273346thrust24THRUST_300001_SM_1000_NS8cuda_cub10par_nosyncE - _ZN41_INTERNAL_a29a7479_4_k_cu_4834537e_2273344cuda3std6ranges3__45__cpo4swapE)
_ZN41_INTERNAL_a29a7479_4_k_cu_4834537e_2273344cuda3std6ranges3__45__cpo4swapE:
	.zero		1
	.type		_ZN41_INTERNAL_a29a7479_4_k_cu_4834537e_2273346thrust24THRUST_300001_SM_1000_NS8cuda_cub10par_nosyncE,@object
	.size		_ZN41_INTERNAL_a29a7479_4_k_cu_4834537e_2273346thrust24THRUST_300001_SM_1000_NS8cuda_cub10par_nosyncE,(_ZN41_INTERNAL_a29a7479_4_k_cu_4834537e_2273346thrust24THRUST_300001_SM_1000_NS12placeholders2_9E - _ZN41_INTERNAL_a29a7479_4_k_cu_4834537e_2273346thrust24THRUST_300001_SM_1000_NS8cuda_cub10par_nosyncE)
_ZN41_INTERNAL_a29a7479_4_k_cu_4834537e_2273346thrust24THRUST_300001_SM_1000_NS8cuda_cub10par_nosyncE:
	.zero		1
	.type		_ZN41_INTERNAL_a29a7479_4_k_cu_4834537e_2273346thrust24THRUST_300001_SM_1000_NS12placeholders2_9E,@object
	.size		_ZN41_INTERNAL_a29a7479_4_k_cu_4834537e_2273346thrust24THRUST_300001_SM_1000_NS12placeholders2_9E,(_ZN41_INTERNAL_a29a7479_4_k_cu_4834537e_2273344cuda3std3__443_GLOBAL__N__a29a7479_4_k_cu_4834537e_2273346ignoreE - _ZN41_INTERNAL_a29a7479_4_k_cu_4834537e_2273346thrust24THRUST_300001_SM_1000_NS12placeholders2_9E)
_ZN41_INTERNAL_a29a7479_4_k_cu_4834537e_2273346thrust24THRUST_300001_SM_1000_NS12placeholders2_9E:
	.zero		1
	.type		_ZN41_INTERNAL_a29a7479_4_k_cu_4834537e_2273344cuda3std3__443_GLOBAL__N__a29a7479_4_k_cu_4834537e_2273346ignoreE,@object
	.size		_ZN41_INTERNAL_a29a7479_4_k_cu_4834537e_2273344cuda3std3__443_GLOBAL__N__a29a7479_4_k_cu_4834537e_2273346ignoreE,(_ZN41_INTERNAL_a29a7479_4_k_cu_4834537e_2273344cuda3std6ranges3__45__cpo4dataE - _ZN41_INTERNAL_a29a7479_4_k_cu_4834537e_2273344cuda3std3__443_GLOBAL__N__a29a7479_4_k_cu_4834537e_2273346ignoreE)
_ZN41_INTERNAL_a29a7479_4_k_cu_4834537e_2273344cuda3std3__443_GLOBAL__N__a29a7479_4_k_cu_4834537e_2273346ignoreE:
	.zero		1
	.type		_ZN41_INTERNAL_a29a7479_4_k_cu_4834537e_2273344cuda3std6ranges3__45__cpo4dataE,@object
	.size		_ZN41_INTERNAL_a29a7479_4_k_cu_4834537e_2273344cuda3std6ranges3__45__cpo4dataE,(_ZN41_INTERNAL_a29a7479_4_k_cu_4834537e_2273346thrust24THRUST_300001_SM_1000_NS12placeholders2_1E - _ZN41_INTERNAL_a29a7479_4_k_cu_4834537e_2273344cuda3std6ranges3__45__cpo4dataE)
_ZN41_INTERNAL_a29a7479_4_k_cu_4834537e_2273344cuda3std6ranges3__45__cpo4dataE:
	.zero		1
	.type		_ZN41_INTERNAL_a29a7479_4_k_cu_4834537e_2273346thrust24THRUST_300001_SM_1000_NS12placeholders2_1E,@object
	.size		_ZN41_INTERNAL_a29a7479_4_k_cu_4834537e_2273346thrust24THRUST_300001_SM_1000_NS12placeholders2_1E,(_ZN41_INTERNAL_a29a7479_4_k_cu_4834537e_2273344cuda3std3__45__cpo5beginE - _ZN41_INTERNAL_a29a7479_4_k_cu_4834537e_2273346thrust24THRUST_300001_SM_1000_NS12placeholders2_1E)
_ZN41_INTERNAL_a29a7479_4_k_cu_4834537e_2273346thrust24THRUST_300001_SM_1000_NS12placeholders2_1E:
	.zero		1
	.type		_ZN41_INTERNAL_a29a7479_4_k_cu_4834537e_2273344cuda3std3__45__cpo5beginE,@object
	.size		_ZN41_INTERNAL_a29a7479_4_k_cu_4834537e_2273344cuda3std3__45__cpo5beginE,(_ZN41_INTERNAL_a29a7479_4_k_cu_4834537e_2273344cuda3std6ranges3__45__cpo5beginE - _ZN41_INTERNAL_a29a7479_4_k_cu_4834537e_2273344cuda3std3__45__cpo5beginE)
_ZN41_INTERNAL_a29a7479_4_k_cu_4834537e_2273344cuda3std3__45__cpo5beginE:
	.zero		1
	.type		_ZN41_INTERNAL_a29a7479_4_k_cu_4834537e_2273344cuda3std6ranges3__45__cpo5beginE,@object
	.size		_ZN41_INTERNAL_a29a7479_4_k_cu_4834537e_2273344cuda3std6ranges3__45__cpo5beginE,(_ZN41_INTERNAL_a29a7479_4_k_cu_4834537e_2273346thrust24THRUST_300001_SM_1000_NS12placeholders2_5E - _ZN41_INTERNAL_a29a7479_4_k_cu_4834537e_2273344cuda3std6ranges3__45__cpo5beginE)
_ZN41_INTERNAL_a29a7479_4_k_cu_4834537e_2273344cuda3std6ranges3__45__cpo5beginE:
	.zero		1
	.type		_ZN41_INTERNAL_a29a7479_4_k_cu_4834537e_2273346thrust24THRUST_300001_SM_1000_NS12placeholders2_5E,@object
	.size		_ZN41_INTERNAL_a29a7479_4_k_cu_4834537e_2273346thrust24THRUST_300001_SM_1000_NS12placeholders2_5E,(_ZN41_INTERNAL_a29a7479_4_k_cu_4834537e_2273344cuda3std3__45__cpo6rbeginE - _ZN41_INTERNAL_a29a7479_4_k_cu_4834537e_2273346thrust24THRUST_300001_SM_1000_NS12placeholders2_5E)
_ZN41_INTERNAL_a29a7479_4_k_cu_4834537e_2273346thrust24THRUST_300001_SM_1000_NS12placeholders2_5E:
	.zero		1
	.type		_ZN41_INTERNAL_a29a7479_4_k_cu_4834537e_2273344cuda3std3__45__cpo6rbeginE,@object
	.size		_ZN41_INTERNAL_a29a7479_4_k_cu_4834537e_2273344cuda3std3__45__cpo6rbeginE,(_ZN41_INTERNAL_a29a7479_4_k_cu_4834537e_2273344cuda3std6ranges3__45__cpo7advanceE - _ZN41_INTERNAL_a29a7479_4_k_cu_4834537e_2273344cuda3std3__45__cpo6rbeginE)
_ZN41_INTERNAL_a29a7479_4_k_cu_4834537e_2273344cuda3std3__45__cpo6rbeginE:
	.zero		1
	.type		_ZN41_INTERNAL_a29a7479_4_k_cu_4834537e_2273344cuda3std6ranges3__45__cpo7advanceE,@object
	.size		_ZN41_INTERNAL_a29a7479_4_k_cu_4834537e_2273344cuda3std6ranges3__45__cpo7advanceE,(_ZN41_INTERNAL_a29a7479_4_k_cu_4834537e_2273344cuda3std3__47nulloptE - _ZN41_INTERNAL_a29a7479_4_k_cu_4834537e_2273344cuda3std6ranges3__45__cpo7advanceE)
_ZN41_INTERNAL_a29a7479_4_k_cu_4834537e_2273344cuda3std6ranges3__45__cpo7advanceE:
	.zero		1
	.type		_ZN41_INTERNAL_a29a7479_4_k_cu_4834537e_2273344cuda3std3__47nulloptE,@object
	.size		_ZN41_INTERNAL_a29a7479_4_k_cu_4834537e_2273344cuda3std3__47nulloptE,(_ZN41_INTERNAL_a29a7479_4_k_cu_4834537e_2273344cuda3std6ranges3__45__cpo8distanceE - _ZN41_INTERNAL_a29a7479_4_k_cu_4834537e_2273344cuda3std3__47nulloptE)
_ZN41_INTERNAL_a29a7479_4_k_cu_4834537e_2273344cuda3std3__47nulloptE:
	.zero		1
	.type		_ZN41_INTERNAL_a29a7479_4_k_cu_4834537e_2273344cuda3std6ranges3__45__cpo8distanceE,@object
	.size		_ZN41_INTERNAL_a29a7479_4_k_cu_4834537e_2273344cuda3std6ranges3__45__cpo8distanceE,(_ZN41_INTERNAL_a29a7479_4_k_cu_4834537e_2273346thrust24THRUST_300001_SM_1000_NS12placeholders3_10E - _ZN41_INTERNAL_a29a7479_4_k_cu_4834537e_2273344cuda3std6ranges3__45__cpo8distanceE)
_ZN41_INTERNAL_a29a7479_4_k_cu_4834537e_2273344cuda3std6ranges3__45__cpo8distanceE:
	.zero		1
	.type		_ZN41_INTERNAL_a29a7479_4_k_cu_4834537e_2273346thrust24THRUST_300001_SM_1000_NS12placeholders3_10E,@object
	.size		_ZN41_INTERNAL_a29a7479_4_k_cu_4834537e_2273346thrust24THRUST_300001_SM_1000_NS12placeholders3_10E,(_ZN41_INTERNAL_a29a7479_4_k_cu_4834537e_2273344cuda3std3__419piecewise_constructE - _ZN41_INTERNAL_a29a7479_4_k_cu_4834537e_2273346thrust24THRUST_300001_SM_1000_NS12placeholders3_10E)
_ZN41_INTERNAL_a29a7479_4_k_cu_4834537e_2273346thrust24THRUST_300001_SM_1000_NS12placeholders3_10E:
	.zero		1
	.type		_ZN41_INTERNAL_a29a7479_4_k_cu_4834537e_2273344cuda3std3__419piecewise_constructE,@object
	.size		_ZN41_INTERNAL_a29a7479_4_k_cu_4834537e_2273344cuda3std3__419piecewise_constructE,(_ZN41_INTERNAL_a29a7479_4_k_cu_4834537e_2273344cuda3std6ranges3__45__cpo5cdataE - _ZN41_INTERNAL_a29a7479_4_k_cu_4834537e_2273344cuda3std3__419piecewise_constructE)
_ZN41_INTERNAL_a29a7479_4_k_cu_4834537e_2273344cuda3std3__419piecewise_constructE:
	.zero		1
	.type		_ZN41_INTERNAL_a29a7479_4_k_cu_4834537e_2273344cuda3std6ranges3__45__cpo5cdataE,@object
	.size		_ZN41_INTERNAL_a29a7479_4_k_cu_4834537e_2273344cuda3std6ranges3__45__cpo5cdataE,(_ZN41_INTERNAL_a29a7479_4_k_cu_4834537e_2273346thrust24THRUST_300001_SM_1000_NS12placeholders2_2E - _ZN41_INTERNAL_a29a7479_4_k_cu_4834537e_2273344cuda3std6ranges3__45__cpo5cdataE)
_ZN41_INTERNAL_a29a7479_4_k_cu_4834537e_2273344cuda3std6ranges3__45__cpo5cdataE:
	.zero		1
	.type		_ZN41_INTERNAL_a29a7479_4_k_cu_4834537e_2273346thrust24THRUST_300001_SM_1000_NS12placeholders2_2E,@object
	.size		_ZN41_INTERNAL_a29a7479_4_k_cu_4834537e_2273346thrust24THRUST_300001_SM_1000_NS12placeholders2_2E,(_ZN41_INTERNAL_a29a7479_4_k_cu_4834537e_2273344cuda3std3__45__cpo3endE - _ZN41_INTERNAL_a29a7479_4_k_cu_4834537e_2273346thrust24THRUST_300001_SM_1000_NS12placeholders2_2E)
_ZN41_INTERNAL_a29a7479_4_k_cu_4834537e_2273346thrust24THRUST_300001_SM_1000_NS12placeholders2_2E:
	.zero		1
	.type		_ZN41_INTERNAL_a29a7479_4_k_cu_4834537e_2273344cuda3std3__45__cpo3endE,@object
	.size		_ZN41_INTERNAL_a29a7479_4_k_cu_4834537e_2273344cuda3std3__45__cpo3endE,(_ZN41_INTERNAL_a29a7479_4_k_cu_4834537e_2273344cuda3std6ranges3__45__cpo3endE - _ZN41_INTERNAL_a29a7479_4_k_cu_4834537e_2273344cuda3std3__45__cpo3endE)
_ZN41_INTERNAL_a29a7479_4_k_cu_4834537e_2273344cuda3std3__45__cpo3endE:
	.zero		1
	.type		_ZN41_INTERNAL_a29a7479_4_k_cu_4834537e_2273344cuda3std6ranges3__45__cpo3endE,@object
	.size		_ZN41_INTERNAL_a29a7479_4_k_cu_4834537e_2273344cuda3std6ranges3__45__cpo3endE,(_ZN41_INTERNAL_a29a7479_4_k_cu_4834537e_2273346thrust24THRUST_300001_SM_1000_NS12placeholders2_6E - _ZN41_INTERNAL_a29a7479_4_k_cu_4834537e_2273344cuda3std6ranges3__45__cpo3endE)
_ZN41_INTERNAL_a29a7479_4_k_cu_4834537e_2273344cuda3std6ranges3__45__cpo3endE:
	.zero		1
	.type		_ZN41_INTERNAL_a29a7479_4_k_cu_4834537e_2273346thrust24THRUST_300001_SM_1000_NS12placeholders2_6E,@object
	.size		_ZN41_INTERNAL_a29a7479_4_k_cu_4834537e_2273346thrust24THRUST_300001_SM_1000_NS12placeholders2_6E,(_ZN41_INTERNAL_a29a7479_4_k_cu_4834537e_2273344cuda3std3__45__cpo4rendE - _ZN41_INTERNAL_a29a7479_4_k_cu_4834537e_2273346thrust24THRUST_300001_SM_1000_NS12placeholders2_6E)
_ZN41_INTERNAL_a29a7479_4_k_cu_4834537e_2273346thrust24THRUST_300001_SM_1000_NS12placeholders2_6E:
	.zero		1
	.type		_ZN41_INTERNAL_a29a7479_4_k_cu_4834537e_2273344cuda3std3__45__cpo4rendE,@object
	.size		_ZN41_INTERNAL_a29a7479_4_k_cu_4834537e_2273344cuda3std3__45__cpo4rendE,(_ZN41_INTERNAL_a29a7479_4_k_cu_4834537e_2273344cuda3std6ranges3__45__cpo9iter_swapE - _ZN41_INTERNAL_a29a7479_4_k_cu_4834537e_2273344cuda3std3__45__cpo4rendE)
_ZN41_INTERNAL_a29a7479_4_k_cu_4834537e_2273344cuda3std3__45__cpo4rendE:
	.zero		1
	.type		_ZN41_INTERNAL_a29a7479_4_k_cu_4834537e_2273344cuda3std6ranges3__45__cpo9iter_swapE,@object
	.size		_ZN41_INTERNAL_a29a7479_4_k_cu_4834537e_2273344cuda3std6ranges3__45__cpo9iter_swapE,(_ZN41_INTERNAL_a29a7479_4_k_cu_4834537e_2273344cuda3std3__48unexpectE - _ZN41_INTERNAL_a29a7479_4_k_cu_4834537e_2273344cuda3std6ranges3__45__cpo9iter_swapE)
_ZN41_INTERNAL_a29a7479_4_k_cu_4834537e_2273344cuda3std6ranges3__45__cpo9iter_swapE:
	.zero		1
	.type		_ZN41_INTERNAL_a29a7479_4_k_cu_4834537e_2273344cuda3std3__48unexpectE,@object
	.size		_ZN41_INTERNAL_a29a7479_4_k_cu_4834537e_2273344cuda3std3__48unexpectE,(_ZN41_INTERNAL_a29a7479_4_k_cu_4834537e_2273346thrust24THRUST_300001_SM_1000_NS8cuda_cub3parE - _ZN41_INTERNAL_a29a7479_4_k_cu_4834537e_2273344cuda3std3__48unexpectE)
_ZN41_INTERNAL_a29a7479_4_k_cu_4834537e_2273344cuda3std3__48unexpectE:
	.zero		1
	.type		_ZN41_INTERNAL_a29a7479_4_k_cu_4834537e_2273346thrust24THRUST_300001_SM_1000_NS8cuda_cub3parE,@object
	.size		_ZN41_INTERNAL_a29a7479_4_k_cu_4834537e_2273346thrust24THRUST_300001_SM_1000_NS8cuda_cub3parE,(_ZN41_INTERNAL_a29a7479_4_k_cu_4834537e_2273346thrust24THRUST_300001_SM_1000_NS12placeholders2_4E - _ZN41_INTERNAL_a29a7479_4_k_cu_4834537e_2273346thrust24THRUST_300001_SM_1000_NS8cuda_cub3parE)
_ZN41_INTERNAL_a29a7479_4_k_cu_4834537e_2273346thrust24THRUST_300001_SM_1000_NS8cuda_cub3parE:
	.zero		1
	.type		_ZN41_INTERNAL_a29a7479_4_k_cu_4834537e_2273346thrust24THRUST_300001_SM_1000_NS12placeholders2_4E,@object
	.size		_ZN41_INTERNAL_a29a7479_4_k_cu_4834537e_2273346thrust24THRUST_300001_SM_1000_NS12placeholders2_4E,(_ZN41_INTERNAL_a29a7479_4_k_cu_4834537e_2273344cuda3std3__45__cpo4cendE - _ZN41_INTERNAL_a29a7479_4_k_cu_4834537e_2273346thrust24THRUST_300001_SM_1000_NS12placeholders2_4E)
_ZN41_INTERNAL_a29a7479_4_k_cu_4834537e_2273346thrust24THRUST_300001_SM_1000_NS12placeholders2_4E:
	.zero		1
	.type		_ZN41_INTERNAL_a29a7479_4_k_cu_4834537e_2273344cuda3std3__45__cpo4cendE,@object
	.size		_ZN41_INTERNAL_a29a7479_4_k_cu_4834537e_2273344cuda3std3__45__cpo4cendE,(_ZN41_INTERNAL_a29a7479_4_k_cu_4834537e_2273344cuda3std6ranges3__45__cpo4cendE - _ZN41_INTERNAL_a29a7479_4_k_cu_4834537e_2273344cuda3std3__45__cpo4cendE)
_ZN41_INTERNAL_a29a7479_4_k_cu_4834537e_2273344cuda3std3__45__cpo4cendE:
	.zero		1
	.type		_ZN41_INTERNAL_a29a7479_4_k_cu_4834537e_2273344cuda3std6ranges3__45__cpo4cendE,@object
	.size		_ZN41_INTERNAL_a29a7479_4_k_cu_4834537e_2273344cuda3std6ranges3__45__cpo4cendE,(_ZN41_INTERNAL_a29a7479_4_k_cu_4834537e_2273344cuda3std3__420unreachable_sentinelE - _ZN41_INTERNAL_a29a7479_4_k_cu_4834537e_2273344cuda3std6ranges3__45__cpo4cendE)
_ZN41_INTERNAL_a29a7479_4_k_cu_4834537e_2273344cuda3std6ranges3__45__cpo4cendE:
	.zero		1
	.type		_ZN41_INTERNAL_a29a7479_4_k_cu_4834537e_2273344cuda3std3__420unreachable_sentinelE,@object
	.size		_ZN41_INTERNAL_a29a7479_4_k_cu_4834537e_2273344cuda3std3__420unreachable_sentinelE,(_ZN41_INTERNAL_a29a7479_4_k_cu_4834537e_2273344cuda3std6ranges3__45__cpo5ssizeE - _ZN41_INTERNAL_a29a7479_4_k_cu_4834537e_2273344cuda3std3__420unreachable_sentinelE)
_ZN41_INTERNAL_a29a7479_4_k_cu_4834537e_2273344cuda3std3__420unreachable_sentinelE:
	.zero		1
	.type		_ZN41_INTERNAL_a29a7479_4_k_cu_4834537e_2273344cuda3std6ranges3__45__cpo5ssizeE,@object
	.size		_ZN41_INTERNAL_a29a7479_4_k_cu_4834537e_2273344cuda3std6ranges3__45__cpo5ssizeE,(_ZN41_INTERNAL_a29a7479_4_k_cu_4834537e_2273346thrust24THRUST_300001_SM_1000_NS12placeholders2_8E - _ZN41_INTERNAL_a29a7479_4_k_cu_4834537e_2273344cuda3std6ranges3__45__cpo5ssizeE)
_ZN41_INTERNAL_a29a7479_4_k_cu_4834537e_2273344cuda3std6ranges3__45__cpo5ssizeE:
	.zero		1
	.type		_ZN41_INTERNAL_a29a7479_4_k_cu_4834537e_2273346thrust24THRUST_300001_SM_1000_NS12placeholders2_8E,@object
	.size		_ZN41_INTERNAL_a29a7479_4_k_cu_4834537e_2273346thrust24THRUST_300001_SM_1000_NS12placeholders2_8E,(_ZN41_INTERNAL_a29a7479_4_k_cu_4834537e_2273344cuda3std3__45__cpo5crendE - _ZN41_INTERNAL_a29a7479_4_k_cu_4834537e_2273346thrust24THRUST_300001_SM_1000_NS12placeholders2_8E)
_ZN41_INTERNAL_a29a7479_4_k_cu_4834537e_2273346thrust24THRUST_300001_SM_1000_NS12placeholders2_8E:
	.zero		1
	.type		_ZN41_INTERNAL_a29a7479_4_k_cu_4834537e_2273344cuda3std3__45__cpo5crendE,@object
	.size		_ZN41_INTERNAL_a29a7479_4_k_cu_4834537e_2273344cuda3std3__45__cpo5crendE,(_ZN41_INTERNAL_a29a7479_4_k_cu_4834537e_2273344cuda3std6ranges3__45__cpo4prevE - _ZN41_INTERNAL_a29a7479_4_k_cu_4834537e_2273344cuda3std3__45__cpo5crendE)
_ZN41_INTERNAL_a29a7479_4_k_cu_4834537e_2273344cuda3std3__45__cpo5crendE:
	.zero		1
	.type		_ZN41_INTERNAL_a29a7479_4_k_cu_4834537e_2273344cuda3std6ranges3__45__cpo4prevE,@object
	.size		_ZN41_INTERNAL_a29a7479_4_k_cu_4834537e_2273344cuda3std6ranges3__45__cpo4prevE,(_ZN41_INTERNAL_a29a7479_4_k_cu_4834537e_2273344cuda3std6ranges3__45__cpo9iter_moveE - _ZN41_INTERNAL_a29a7479_4_k_cu_4834537e_2273344cuda3std6ranges3__45__cpo4prevE)
_ZN41_INTERNAL_a29a7479_4_k_cu_4834537e_2273344cuda3std6ranges3__45__cpo4prevE:
	.zero		1
	.type		_ZN41_INTERNAL_a29a7479_4_k_cu_4834537e_2273344cuda3std6ranges3__45__cpo9iter_moveE,@object
	.size		_ZN41_INTERNAL_a29a7479_4_k_cu_4834537e_2273344cuda3std6ranges3__45__cpo9iter_moveE,(_ZN41_INTERNAL_a29a7479_4_k_cu_4834537e_2273346thrust24THRUST_300001_SM_1000_NS6system6detail10sequential3seqE - _ZN41_INTERNAL_a29a7479_4_k_cu_4834537e_2273344cuda3std6ranges3__45__cpo9iter_moveE)
_ZN41_INTERNAL_a29a7479_4_k_cu_4834537e_2273344cuda3std6ranges3__45__cpo9iter_moveE:
	.zero		1
	.type		_ZN41_INTERNAL_a29a7479_4_k_cu_4834537e_2273346thrust24THRUST_300001_SM_1000_NS6system6detail10sequential3seqE,@object
	.size		_ZN41_INTERNAL_a29a7479_4_k_cu_4834537e_2273346thrust24THRUST_300001_SM_1000_NS6system6detail10sequential3seqE,(.L_31 - _ZN41_INTERNAL_a29a7479_4_k_cu_4834537e_2273346thrust24THRUST_300001_SM_1000_NS6system6detail10sequential3seqE)
_ZN41_INTERNAL_a29a7479_4_k_cu_4834537e_2273346thrust24THRUST_300001_SM_1000_NS6system6detail10sequential3seqE:
	.zero		1
.L_31:


//--------------------- .nv.constant0._ZN3cub18CUB_300001_SM_10006detail11EmptyKernelIvEEvv --------------------------
	.section	.nv.constant0._ZN3cub18CUB_300001_SM_10006detail11EmptyKernelIvEEvv,"a",@progbits
	.sectionflags	@""
	.align	4
.nv.constant0._ZN3cub18CUB_300001_SM_10006detail11EmptyKernelIvEEvv:
	.zero		896


//--------------------- SYMBOLS --------------------------

	.type		.nv.reservedSmem.offset0,@object
	.size		.nv.reservedSmem.offset0,0x4
